	.headerflags	@"EF_CUDA_TEXMODE_UNIFIED EF_CUDA_64BIT_ADDRESS EF_CUDA_ACCELERATORS EF_CUDA_SM90 EF_CUDA_VIRTUAL_SM(EF_CUDA_SM90)"
	.elftype	@"ET_EXEC"


//--------------------- .nv.info                  --------------------------
	.section	.nv.info,"",@"SHT_CUDA_INFO"
	.align	4


	//----- nvinfo : EIATTR_REGCOUNT
	.align		4
        /*0000*/ 	.byte	0x04, 0x2f
        /*0002*/ 	.short	(.L_1 - .L_0)
	.align		4
.L_0:
        /*0004*/ 	.word	index@(triton_poi_fused_convolution_relu_threshold_backward_12)
        /*0008*/ 	.word	0x00000020


	//----- nvinfo : EIATTR_MIN_STACK_SIZE
	.align		4
.L_1:
        /*000c*/ 	.byte	0x04, 0x12
        /*000e*/ 	.short	(.L_3 - .L_2)
	.align		4
.L_2:
        /*0010*/ 	.word	index@(triton_poi_fused_convolution_relu_threshold_backward_12)
        /*0014*/ 	.word	0x00000000


	//----- nvinfo : EIATTR_FRAME_SIZE
	.align		4
.L_3:
        /*0018*/ 	.byte	0x04, 0x11
        /*001a*/ 	.short	(.L_5 - .L_4)
	.align		4
.L_4:
        /*001c*/ 	.word	index@(triton_poi_fused_convolution_relu_threshold_backward_12)
        /*0020*/ 	.word	0x00000000


	//----- nvinfo : EIATTR_MIN_STACK_SIZE
	.align		4
.L_5:
        /*0024*/ 	.byte	0x04, 0x12
        /*0026*/ 	.short	(.L_7 - .L_6)
	.align		4
.L_6:
        /*0028*/ 	.word	index@(triton_poi_fused_convolution_relu_threshold_backward_12)
        /*002c*/ 	.word	0x00000000
.L_7:


//--------------------- .nv.info.triton_poi_fused_convolution_relu_threshold_backward_12 --------------------------
	.section	.nv.info.triton_poi_fused_convolution_relu_threshold_backward_12,"",@"SHT_CUDA_INFO"
	.sectionflags	@""
	.align	4


	//----- nvinfo : EIATTR_CUDA_API_VERSION
	.align		4
        /*0000*/ 	.byte	0x04, 0x37
        /*0002*/ 	.short	(.L_9 - .L_8)
.L_8:
        /*0004*/ 	.word	0x0000007c


	//----- nvinfo : EIATTR_KPARAM_INFO
	.align		4
.L_9:
        /*0008*/ 	.byte	0x04, 0x17
        /*000a*/ 	.short	(.L_11 - .L_10)
.L_10:
        /*000c*/ 	.word	0x00000000
        /*0010*/ 	.short	0x0005
        /*0012*/ 	.short	0x0024
        /*0014*/ 	.byte	0x00, 0xf0, 0x11, 0x00


	//----- nvinfo : EIATTR_KPARAM_INFO
	.align		4
.L_11:
        /*0018*/ 	.byte	0x04, 0x17
        /*001a*/ 	.short	(.L_13 - .L_12)
.L_12:
        /*001c*/ 	.word	0x00000000
        /*0020*/ 	.short	0x0004
        /*0022*/ 	.short	0x0020
        /*0024*/ 	.byte	0x00, 0xf0, 0x11, 0x00


	//----- nvinfo : EIATTR_KPARAM_INFO
	.align		4
.L_13:
        /*0028*/ 	.byte	0x04, 0x17
        /*002a*/ 	.short	(.L_15 - .L_14)
.L_14:
        /*002c*/ 	.word	0x00000000
        /*0030*/ 	.short	0x0003
        /*0032*/ 	.short	0x0018
        /*0034*/ 	.byte	0x00, 0xf4, 0x21, 0x00


	//----- nvinfo : EIATTR_KPARAM_INFO
	.align		4
.L_15:
        /*0038*/ 	.byte	0x04, 0x17
        /*003a*/ 	.short	(.L_17 - .L_16)
.L_16:
        /*003c*/ 	.word	0x00000000
        /*0040*/ 	.short	0x0002
        /*0042*/ 	.short	0x0010
        /*0044*/ 	.byte	0x00, 0xf4, 0x21, 0x00


	//----- nvinfo : EIATTR_KPARAM_INFO
	.align		4
.L_17:
        /*0048*/ 	.byte	0x04, 0x17
        /*004a*/ 	.short	(.L_19 - .L_18)
.L_18:
        /*004c*/ 	.word	0x00000000
        /*0050*/ 	.short	0x0001
        /*0052*/ 	.short	0x0008
        /*0054*/ 	.byte	0x00, 0xf4, 0x21, 0x00


	//----- nvinfo : EIATTR_KPARAM_INFO
	.align		4
.L_19:
        /*0058*/ 	.byte	0x04, 0x17
        /*005a*/ 	.short	(.L_21 - .L_20)
.L_20:
        /*005c*/ 	.word	0x00000000
        /*0060*/ 	.short	0x0000
        /*0062*/ 	.short	0x0000
        /*0064*/ 	.byte	0x00, 0xf4, 0x21, 0x00


	//----- nvinfo : EIATTR_SPARSE_MMA_MASK
	.align		4
.L_21:
        /*0068*/ 	.byte	0x03, 0x50
        /*006a*/ 	.short	0x0000


	//----- nvinfo : EIATTR_MAXREG_COUNT
	.align		4
        /*006c*/ 	.byte	0x03, 0x1b
        /*006e*/ 	.short	0x00ff


	//----- nvinfo : EIATTR_EXIT_INSTR_OFFSETS
	.align		4
        /*0070*/ 	.byte	0x04, 0x1c
        /*0072*/ 	.short	(.L_23 - .L_22)


	//   ....[0]....
.L_22:
        /*0074*/ 	.word	0x00000a00


	//   ....[1]....
        /*0078*/ 	.word	0x00000a20


	//----- nvinfo : EIATTR_REQNTID
	.align		4
.L_23:
        /*007c*/ 	.byte	0x04, 0x10
        /*007e*/ 	.short	(.L_25 - .L_24)
.L_24:
        /*0080*/ 	.word	0x00000080
        /*0084*/ 	.word	0x00000001
        /*0088*/ 	.word	0x00000001


	//----- nvinfo : EIATTR_CBANK_PARAM_SIZE
	.align		4
.L_25:
        /*008c*/ 	.byte	0x03, 0x19
        /*008e*/ 	.short	0x0028


	//----- nvinfo : EIATTR_PARAM_CBANK
	.align		4
        /*0090*/ 	.byte	0x04, 0x0a
        /*0092*/ 	.short	(.L_27 - .L_26)
	.align		4
.L_26:
        /*0094*/ 	.word	index@(.nv.constant0.triton_poi_fused_convolution_relu_threshold_backward_12)
        /*0098*/ 	.short	0x0210
        /*009a*/ 	.short	0x0028


	//----- nvinfo : EIATTR_SW_WAR
	.align		4
.L_27:
        /*009c*/ 	.byte	0x04, 0x36
        /*009e*/ 	.short	(.L_29 - .L_28)
.L_28:
        /*00a0*/ 	.word	0x00000008
.L_29:


//--------------------- .nv.callgraph             --------------------------
	.section	.nv.callgraph,"",@"SHT_CUDA_CALLGRAPH"
	.align	4
	.sectionentsize	8
	.align		4
        /*0000*/ 	.word	0x00000000
	.align		4
        /*0004*/ 	.word	0xffffffff
	.align		4
        /*0008*/ 	.word	0x00000000
	.align		4
        /*000c*/ 	.word	0xfffffffe
	.align		4
        /*0010*/ 	.word	0x00000000
	.align		4
        /*0014*/ 	.word	0xfffffffd
	.align		4
        /*0018*/ 	.word	0x00000000
	.align		4
        /*001c*/ 	.word	0xfffffffc


//--------------------- .text.triton_poi_fused_convolution_relu_threshold_backward_12 --------------------------
	.section	.text.triton_poi_fused_convolution_relu_threshold_backward_12,"ax",@progbits
	.sectionflags	@"SHF_BARRIERS=1"
	.align	128
        .global         triton_poi_fused_convolution_relu_threshold_backward_12
        .type           triton_poi_fused_convolution_relu_threshold_backward_12,@function
        .size           triton_poi_fused_convolution_relu_threshold_backward_12,(.L_x_1 - triton_poi_fused_convolution_relu_threshold_backward_12)
        .other          triton_poi_fused_convolution_relu_threshold_backward_12,@"STO_CUDA_ENTRY STV_DEFAULT"
triton_poi_fused_convolution_relu_threshold_backward_12:
.text.triton_poi_fused_convolution_relu_threshold_backward_12:
[----:B------:R-:W0:Y:S02]  /*0000*/  LDC R1, c[0x0][0x28] ;  /* 0x00000a00ff017b82 */ /* 0x000e240000000800 */
[----:B------:R-:W1:Y:S01]  /*0010*/  S2R R0, SR_CTAID.Y ;  /* 0x0000000000007919 */ /* 0x000e620000002600 */
[----:B------:R-:W2:Y:S01]  /*0020*/  LDC.64 R16, c[0x0][0x218] ;  /* 0x00008600ff107b82 */ /* 0x000ea20000000a00 */
[----:B------:R-:W-:Y:S01]  /*0030*/  ULDC.64 UR6, c[0x0][0x208] ;  /* 0x0000820000067ab9 */ /* 0x000fe20000000a00 */
[----:B------:R-:W3:Y:S01]  /*0040*/  S2R R21, SR_TID.X ;  /* 0x0000000000157919 */ /* 0x000ee20000002100 */
[----:B------:R-:W4:Y:S05]  /*0050*/  S2R R2, SR_CTAID.X ;  /* 0x0000000000027919 */ /* 0x000f2a0000002500 */
[----:B------:R-:W5:Y:S01]  /*0060*/  LDC.64 R12, c[0x0][0x210] ;  /* 0x00008400ff0c7b82 */ /* 0x000f620000000a00 */
[----:B-1----:R-:W-:-:S02]  /*0070*/  IMAD.SHL.U32 R20, R0, 0x20, RZ ;  /* 0x0000002000147824 */ /* 0x002fc400078e00ff */
[----:B---3--:R-:W-:Y:S01]  /*0080*/  IMAD.SHL.U32 R3, R21, 0x8, RZ ;  /* 0x0000000815037824 */ /* 0x008fe200078e00ff */
[----:B------:R-:W-:Y:S01]  /*0090*/  SHF.R.U32.HI R25, RZ, 0x2, R21 ;  /* 0x00000002ff197819 */ /* 0x000fe20000011615 */
[----:B----4-:R-:W-:-:S03]  /*00a0*/  IMAD.SHL.U32 R2, R2, 0x20, RZ ;  /* 0x0000002002027824 */ /* 0x010fc600078e00ff */
[----:B------:R-:W-:Y:S02]  /*00b0*/  LOP3.LUT R18, R20, 0x18, R3, 0xf8, !PT ;  /* 0x0000001814127812 */ /* 0x000fe400078ef803 */
[----:B------:R-:W-:Y:S02]  /*00c0*/  SGXT.U32 R25, R25, 0x5 ;  /* 0x000000051919781a */ /* 0x000fe40000000000 */
[----:B------:R-:W-:-:S04]  /*00d0*/  SHF.R.S32.HI R3, RZ, 0x1f, R18 ;  /* 0x0000001fff037819 */ /* 0x000fc80000011412 */
[----:B------:R-:W-:Y:S02]  /*00e0*/  LEA.HI R4, R3, R18, RZ, 0x8 ;  /* 0x0000001203047211 */ /* 0x000fe400078f40ff */
[----:B------:R-:W-:Y:S02]  /*00f0*/  LOP3.LUT R3, R2, R25, RZ, 0xfc, !PT ;  /* 0x0000001902037212 */ /* 0x000fe400078efcff */
[C---:B------:R-:W-:Y:S01]  /*0100*/  LOP3.LUT R5, R4.reuse, 0xffffff00, RZ, 0xc0, !PT ;  /* 0xffffff0004057812 */ /* 0x040fe200078ec0ff */
[----:B------:R-:W-:Y:S01]  /*0110*/  IMAD.SHL.U32 R6, R4, 0x100, RZ ;  /* 0x0000010004067824 */ /* 0x000fe200078e00ff */
[----:B------:R-:W-:Y:S02]  /*0120*/  SHF.R.S32.HI R23, RZ, 0x1a, R0 ;  /* 0x0000001aff177819 */ /* 0x000fe40000011400 */
[----:B------:R-:W-:Y:S01]  /*0130*/  ISETP.GE.AND P0, PT, R3, 0x100, PT ;  /* 0x000001000300780c */ /* 0x000fe20003f06270 */
[----:B------:R-:W-:Y:S01]  /*0140*/  IMAD.IADD R8, R18, 0x1, -R5 ;  /* 0x0000000112087824 */ /* 0x000fe200078e0a05 */
[----:B------:R-:W-:-:S02]  /*0150*/  LOP3.LUT R6, R6, 0xffff0000, RZ, 0xc0, !PT ;  /* 0xffff000006067812 */ /* 0x000fc400078ec0ff */
[----:B------:R-:W-:Y:S02]  /*0160*/  CS2R R4, SRZ ;  /* 0x0000000000047805 */ /* 0x000fe4000001ff00 */
[----:B------:R-:W-:Y:S02]  /*0170*/  SGXT R23, R23, 0x1 ;  /* 0x000000011717781a */ /* 0x000fe40000000200 */
[----:B------:R-:W-:Y:S01]  /*0180*/  LOP3.LUT R18, R18, 0x4, RZ, 0xfc, !PT ;  /* 0x0000000412127812 */ /* 0x000fe200078efcff */
[----:B------:R-:W-:Y:S01]  /*0190*/  IMAD R19, R3, 0x100, R6 ;  /* 0x0000010003137824 */ /* 0x000fe200078e0206 */
[----:B------:R-:W-:Y:S02]  /*01a0*/  CS2R R6, SRZ ;  /* 0x0000000000067805 */ /* 0x000fe4000001ff00 */
[----:B------:R-:W-:Y:S01]  /*01b0*/  LEA.HI R23, R23, R18, RZ, 0x8 ;  /* 0x0000001217177211 */ /* 0x000fe200078f40ff */
[C---:B------:R-:W-:Y:S02]  /*01c0*/  IMAD.IADD R3, R8.reuse, 0x1, R19 ;  /* 0x0000000108037824 */ /* 0x040fe400078e0213 */
[----:B--2---:R-:W-:Y:S01]  /*01d0*/  IMAD.WIDE R8, R8, 0x4, R16 ;  /* 0x0000000408087825 */ /* 0x004fe200078e0210 */
[----:B------:R-:W-:-:S03]  /*01e0*/  LOP3.LUT R23, R23, 0xffffff00, RZ, 0xc0, !PT ;  /* 0xffffff0017177812 */ /* 0x000fc600078ec0ff */
[----:B-----5:R-:W-:Y:S02]  /*01f0*/  IMAD.WIDE R14, R3, 0x4, R12 ;  /* 0x00000004030e7825 */ /* 0x020fe400078e020c */
[----:B------:R-:W2:Y:S02]  /*0200*/  LDG.E.EL.128 R8, desc[UR6][R8.64] ;  /* 0x0000000608087981 */ /* 0x000ea4000c2e1d00 */
[----:B------:R-:W-:Y:S02]  /*0210*/  IMAD.IADD R23, R18, 0x1, -R23 ;  /* 0x0000000112177824 */ /* 0x000fe400078e0a17 */
[----:B------:R1:W2:Y:S02]  /*0220*/  @!P0 LDG.E.EL.128 R4, desc[UR6][R14.64] ;  /* 0x000000060e048981 */ /* 0x0002a4000c2e1d00 */
[C---:B------:R-:W-:Y:S02]  /*0230*/  IMAD.IADD R27, R23.reuse, 0x1, R19 ;  /* 0x00000001171b7824 */ /* 0x040fe400078e0213 */
[----:B------:R-:W-:-:S04]  /*0240*/  IMAD.WIDE R16, R23, 0x4, R16 ;  /* 0x0000000417107825 */ /* 0x000fc800078e0210 */
[----:B------:R-:W-:Y:S01]  /*0250*/  IMAD.WIDE R26, R27, 0x4, R12 ;  /* 0x000000041b1a7825 */ /* 0x000fe200078e020c */
[----:B------:R-:W-:Y:S02]  /*0260*/  CS2R R12, SRZ ;  /* 0x00000000000c7805 */ /* 0x000fe4000001ff00 */
[----:B-1----:R-:W-:Y:S01]  /*0270*/  CS2R R14, SRZ ;  /* 0x00000000000e7805 */ /* 0x002fe2000001ff00 */
[----:B------:R-:W3:Y:S05]  /*0280*/  LDG.E.EL.128 R16, desc[UR6][R16.64] ;  /* 0x0000000610107981 */ /* 0x000eea000c2e1d00 */
[----:B------:R1:W3:Y:S01]  /*0290*/  @!P0 LDG.E.EL.128 R12, desc[UR6][R26.64] ;  /* 0x000000061a0c8981 */ /* 0x0002e2000c2e1d00 */
[----:B------:R-:W4:Y:S01]  /*02a0*/  S2UR UR5, SR_CgaCtaId ;  /* 0x00000000000579c3 */ /* 0x000f220000008800 */
[----:B------:R-:W-:Y:S01]  /*02b0*/  IMAD.SHL.U32 R0, R21, 0x100, RZ ;  /* 0x0000010015007824 */ /* 0x000fe200078e00ff */
[----:B------:R-:W-:-:S04]  /*02c0*/  UMOV UR4, 0x400 ;  /* 0x0000040000047882 */ /* 0x000fc80000000000 */
[----:B------:R-:W-:-:S04]  /*02d0*/  LOP3.LUT R0, R0, 0x300, RZ, 0xc0, !PT ;  /* 0x0000030000007812 */ /* 0x000fc800078ec0ff */
[C---:B------:R-:W-:Y:S02]  /*02e0*/  LOP3.LUT R28, R0.reuse, R25, RZ, 0xfc, !PT ;  /* 0x00000019001c7212 */ /* 0x040fe400078efcff */
[C---:B------:R-:W-:Y:S02]  /*02f0*/  LOP3.LUT R29, R0.reuse, 0xc0, RZ, 0xfc, !PT ;  /* 0x000000c0001d7812 */ /* 0x040fe400078efcff */
[----:B------:R-:W-:Y:S01]  /*0300*/  LOP3.LUT R25, R0, 0xe0, RZ, 0xfc, !PT ;  /* 0x000000e000197812 */ /* 0x000fe200078efcff */
[----:B----4-:R-:W-:-:S06]  /*0310*/  UPRMT UR4, UR5, 0x654, UR4 ;  /* 0x0000065405047896 */ /* 0x010fcc0008000004 */
[----:B-1----:R-:W-:-:S05]  /*0320*/  LEA.HI R27, R0, UR4, RZ, 0x1d ;  /* 0x00000004001b7c11 */ /* 0x002fca000f8fe8ff */
[----:B------:R-:W-:Y:S01]  /*0330*/  IMAD R27, R28, 0x4, R27 ;  /* 0x000000041c1b7824 */ /* 0x000fe200078e021b */
[----:B------:R-:W-:Y:S02]  /*0340*/  LEA.HI R29, R29, UR4, RZ, 0x1d ;  /* 0x000000041d1d7c11 */ /* 0x000fe4000f8fe8ff */
[----:B------:R-:W-:-:S03]  /*0350*/  LEA.HI R25, R25, UR4, RZ, 0x1d ;  /* 0x0000000419197c11 */ /* 0x000fc6000f8fe8ff */
[----:B------:R-:W-:Y:S01]  /*0360*/  IMAD R29, R28, 0x4, R29 ;  /* 0x000000041c1d7824 */ /* 0x000fe200078e021d */
[----:B--2---:R-:W-:Y:S01]  /*0370*/  FSETP.GEU.AND P2, PT, R4, -R8, PT ;  /* 0x800000080400720b */ /* 0x004fe20003f4e000 */
[----:B------:R-:W-:Y:S01]  /*0380*/  FADD R22, R8, R4 ;  /* 0x0000000408167221 */ /* 0x000fe20000000000 */
[C---:B------:R-:W-:Y:S01]  /*0390*/  LOP3.LUT R4, R0.reuse, 0x20, RZ, 0xfc, !PT ;  /* 0x0000002000047812 */ /* 0x040fe200078efcff */
[----:B------:R-:W-:Y:S01]  /*03a0*/  FADD R23, R9, R5 ;  /* 0x0000000509177221 */ /* 0x000fe20000000000 */
[----:B------:R-:W-:Y:S01]  /*03b0*/  FSETP.GEU.AND P1, PT, R7, -R11, PT ;  /* 0x8000000b0700720b */ /* 0x000fe20003f2e000 */
[----:B------:R-:W-:Y:S01]  /*03c0*/  FADD R7, R11, R7 ;  /* 0x000000070b077221 */ /* 0x000fe20000000000 */
[----:B------:R-:W-:Y:S02]  /*03d0*/  FSETP.GEU.AND P3, PT, R5, -R9, PT ;  /* 0x800000090500720b */ /* 0x000fe40003f6e000 */
[C---:B------:R-:W-:Y:S02]  /*03e0*/  LOP3.LUT R8, R0.reuse, 0x40, RZ, 0xfc, !PT ;  /* 0x0000004000087812 */ /* 0x040fe400078efcff */
[----:B------:R-:W-:-:S02]  /*03f0*/  LOP3.LUT R9, R0, 0x60, RZ, 0xfc, !PT ;  /* 0x0000006000097812 */ /* 0x000fc400078efcff */
[C---:B------:R-:W-:Y:S02]  /*0400*/  LOP3.LUT R5, R0.reuse, 0x80, RZ, 0xfc, !PT ;  /* 0x0000008000057812 */ /* 0x040fe400078efcff */
[----:B------:R-:W-:Y:S02]  /*0410*/  LOP3.LUT R11, R0, 0xa0, RZ, 0xfc, !PT ;  /* 0x000000a0000b7812 */ /* 0x000fe400078efcff */
[----:B------:R-:W-:Y:S02]  /*0420*/  LEA.HI R0, R4, UR4, RZ, 0x1d ;  /* 0x0000000404007c11 */ /* 0x000fe4000f8fe8ff */
[----:B------:R-:W-:Y:S01]  /*0430*/  FSEL R22, R22, RZ, P2 ;  /* 0x000000ff16167208 */ /* 0x000fe20001000000 */
[----:B------:R-:W-:Y:S01]  /*0440*/  FADD R24, R10, R6 ;  /* 0x000000060a187221 */ /* 0x000fe20000000000 */
[----:B------:R-:W-:Y:S01]  /*0450*/  FSEL R23, R23, RZ, P3 ;  /* 0x000000ff17177208 */ /* 0x000fe20001800000 */
[----:B------:R-:W-:Y:S01]  /*0460*/  IMAD R0, R28, 0x4, R0 ;  /* 0x000000041c007824 */ /* 0x000fe200078e0200 */
[----:B------:R-:W-:Y:S01]  /*0470*/  FSETP.GEU.AND P2, PT, R6, -R10, PT ;  /* 0x8000000a0600720b */ /* 0x000fe20003f4e000 */
[----:B------:R-:W-:Y:S01]  /*0480*/  STS [R27], R22 ;  /* 0x000000161b007388 */ /* 0x000fe20000000800 */
[----:B------:R-:W-:-:S02]  /*0490*/  LEA.HI R4, R8, UR4, RZ, 0x1d ;  /* 0x0000000408047c11 */ /* 0x000fc4000f8fe8ff */
[----:B------:R-:W-:Y:S01]  /*04a0*/  LEA.HI R9, R9, UR4, RZ, 0x1d ;  /* 0x0000000409097c11 */ /* 0x000fe2000f8fe8ff */
[----:B------:R1:W-:Y:S01]  /*04b0*/  STS [R0+0x80], R23 ;  /* 0x0000801700007388 */ /* 0x0003e20000000800 */
[----:B------:R-:W-:Y:S02]  /*04c0*/  LEA.HI R5, R5, UR4, RZ, 0x1d ;  /* 0x0000000405057c11 */ /* 0x000fe4000f8fe8ff */
[----:B------:R-:W-:Y:S02]  /*04d0*/  LEA.HI R11, R11, UR4, RZ, 0x1d ;  /* 0x000000040b0b7c11 */ /* 0x000fe4000f8fe8ff */
[----:B------:R-:W-:Y:S02]  /*04e0*/  FSEL R24, R24, RZ, P2 ;  /* 0x000000ff18187208 */ /* 0x000fe40001000000 */
[----:B---3--:R-:W-:Y:S01]  /*04f0*/  FSETP.GEU.AND P3, PT, R13, -R17, PT ;  /* 0x800000110d00720b */ /* 0x008fe20003f6e000 */
[----:B------:R-:W-:Y:S01]  /*0500*/  FADD R13, R17, R13 ;  /* 0x0000000d110d7221 */ /* 0x000fe20000000000 */
[----:B------:R-:W-:Y:S01]  /*0510*/  FSETP.GEU.AND P4, PT, R14, -R18, PT ;  /* 0x800000120e00720b */ /* 0x000fe20003f8e000 */
[----:B-1----:R-:W-:Y:S01]  /*0520*/  FADD R0, R16, R12 ;  /* 0x0000000c10007221 */ /* 0x002fe20000000000 */
[----:B------:R-:W-:Y:S01]  /*0530*/  FSETP.GEU.AND P2, PT, R12, -R16, PT ;  /* 0x800000100c00720b */ /* 0x000fe20003f4e000 */
[----:B------:R-:W-:Y:S01]  /*0540*/  FADD R14, R18, R14 ;  /* 0x0000000e120e7221 */ /* 0x000fe20000000000 */
[----:B------:R-:W-:Y:S01]  /*0550*/  FSETP.GEU.AND P5, PT, R15, -R19, PT ;  /* 0x800000130f00720b */ /* 0x000fe20003fae000 */
[----:B------:R-:W-:-:S02]  /*0560*/  IMAD R4, R28, 0x4, R4 ;  /* 0x000000041c047824 */ /* 0x000fc400078e0204 */
[----:B------:R-:W-:Y:S01]  /*0570*/  FADD R15, R19, R15 ;  /* 0x0000000f130f7221 */ /* 0x000fe20000000000 */
[C---:B------:R-:W-:Y:S01]  /*0580*/  IMAD R9, R28.reuse, 0x4, R9 ;  /* 0x000000041c097824 */ /* 0x040fe200078e0209 */
[----:B------:R-:W-:Y:S01]  /*0590*/  FSEL R12, R7, RZ, P1 ;  /* 0x000000ff070c7208 */ /* 0x000fe20000800000 */
[----:B------:R-:W-:Y:S01]  /*05a0*/  IMAD R5, R28, 0x4, R5 ;  /* 0x000000041c057824 */ /* 0x000fe200078e0205 */
[----:B------:R-:W-:Y:S01]  /*05b0*/  FSEL R0, R0, RZ, P2 ;  /* 0x000000ff00007208 */ /* 0x000fe20001000000 */
[C---:B------:R-:W-:Y:S01]  /*05c0*/  IMAD R11, R28.reuse, 0x4, R11 ;  /* 0x000000041c0b7824 */ /* 0x040fe200078e020b */
[----:B------:R-:W-:Y:S01]  /*05d0*/  FSEL R13, R13, RZ, P3 ;  /* 0x000000ff0d0d7208 */ /* 0x000fe20001800000 */
[----:B------:R-:W-:Y:S01]  /*05e0*/  IMAD R28, R28, 0x4, R25 ;  /* 0x000000041c1c7824 */ /* 0x000fe200078e0219 */
[----:B------:R-:W-:Y:S01]  /*05f0*/  FSEL R14, R14, RZ, P4 ;  /* 0x000000ff0e0e7208 */ /* 0x000fe20002000000 */
[----:B------:R-:W-:Y:S01]  /*0600*/  IMAD.SHL.U32 R25, R21, 0x4, RZ ;  /* 0x0000000415197824 */ /* 0x000fe200078e00ff */
[----:B------:R-:W-:Y:S01]  /*0610*/  STS [R4+0x100], R24 ;  /* 0x0001001804007388 */ /* 0x000fe20000000800 */
[----:B------:R-:W-:Y:S01]  /*0620*/  FSEL R15, R15, RZ, P5 ;  /* 0x000000ff0f0f7208 */ /* 0x000fe20002800000 */
[----:B------:R-:W1:Y:S02]  /*0630*/  LDC.64 R16, c[0x0][0x220] ;  /* 0x00008800ff107b82 */ /* 0x000e640000000a00 */
[----:B------:R2:W-:Y:S01]  /*0640*/  STS [R9+0x180], R12 ;  /* 0x0001800c09007388 */ /* 0x0005e20000000800 */
[----:B------:R-:W-:-:S03]  /*0650*/  LOP3.LUT R26, R25, 0x1fc, RZ, 0xc0, !PT ;  /* 0x000001fc191a7812 */ /* 0x000fc600078ec0ff */
[----:B------:R-:W-:Y:S04]  /*0660*/  STS [R5+0x200], R0 ;  /* 0x0002000005007388 */ /* 0x000fe80000000800 */
[----:B------:R1:W-:Y:S01]  /*0670*/  STS [R11+0x280], R13 ;  /* 0x0002800d0b007388 */ /* 0x0003e20000000800 */
[----:B------:R-:W-:-:S03]  /*0680*/  LOP3.LUT R6, R26, 0x200, RZ, 0xfc, !PT ;  /* 0x000002001a067812 */ /* 0x000fc600078efcff */
[----:B------:R-:W-:Y:S04]  /*0690*/  STS [R29+0x300], R14 ;  /* 0x0003000e1d007388 */ /* 0x000fe80000000800 */
[----:B------:R3:W-:Y:S01]  /*06a0*/  STS [R28+0x380], R15 ;  /* 0x0003800f1c007388 */ /* 0x0007e20000000800 */
[----:B------:R-:W-:Y:S02]  /*06b0*/  SHF.R.U32.HI R8, RZ, 0x3, R6 ;  /* 0x00000003ff087819 */ /* 0x000fe40000011606 */
[----:B------:R-:W-:Y:S02]  /*06c0*/  SHF.R.U32.HI R6, RZ, 0x1, R21 ;  /* 0x00000001ff067819 */ /* 0x000fe40000011615 */
[----:B------:R-:W-:Y:S02]  /*06d0*/  LOP3.LUT R8, R8, 0x7c, RZ, 0xc0, !PT ;  /* 0x0000007c08087812 */ /* 0x000fe400078ec0ff */
[----:B------:R-:W-:-:S03]  /*06e0*/  LOP3.LUT R6, R6, 0x3c, RZ, 0xc0, !PT ;  /* 0x0000003c06067812 */ /* 0x000fc600078ec0ff */
[----:B------:R-:W-:Y:S02]  /*06f0*/  VIADD R8, R8, UR4 ;  /* 0x0000000408087c36 */ /* 0x000fe40008000000 */
[----:B------:R-:W-:Y:S01]  /*0700*/  VIADD R6, R6, UR4 ;  /* 0x0000000406067c36 */ /* 0x000fe20008000000 */
[----:B------:R-:W-:Y:S01]  /*0710*/  SHF.R.U32.HI R19, RZ, 0x3, R21 ;  /* 0x00000003ff137819 */ /* 0x000fe20000011615 */
[----:B------:R-:W-:Y:S02]  /*0720*/  ULDC.64 UR4, c[0x0][0x228] ;  /* 0x00008a0000047ab9 */ /* 0x000fe40000000a00 */
[C---:B------:R-:W-:Y:S01]  /*0730*/  IMAD R27, R26.reuse, 0x4, R6 ;  /* 0x000000041a1b7824 */ /* 0x040fe200078e0206 */
[----:B------:R-:W-:Y:S01]  /*0740*/  BAR.SYNC.DEFER_BLOCKING 0x0 ;  /* 0x0000000000007b1d */ /* 0x000fe20000010000 */
[----:B------:R-:W-:Y:S01]  /*0750*/  IMAD R26, R26, 0x4, R8 ;  /* 0x000000041a1a7824 */ /* 0x000fe200078e0208 */
[----:B------:R-:W-:-:S04]  /*0760*/  SGXT.U32 R19, R19, 0x4 ;  /* 0x000000041313781a */ /* 0x000fc80000000000 */
[----:B------:R-:W-:Y:S04]  /*0770*/  LDS R4, [R27] ;  /* 0x000000001b047984 */ /* 0x000fe80000000800 */
[----:B------:R-:W-:Y:S04]  /*0780*/  LDS R5, [R27+0x4] ;  /* 0x000004001b057984 */ /* 0x000fe80000000800 */
[----:B------:R-:W-:Y:S04]  /*0790*/  LDS R6, [R27+0x8] ;  /* 0x000008001b067984 */ /* 0x000fe80000000800 */
[----:B------:R-:W4:Y:S04]  /*07a0*/  LDS R7, [R27+0xc] ;  /* 0x00000c001b077984 */ /* 0x000f280000000800 */
[----:B------:R-:W-:Y:S04]  /*07b0*/  LDS R8, [R26+0x800] ;  /* 0x000800001a087984 */ /* 0x000fe80000000800 */
[----:B------:R-:W-:Y:S04]  /*07c0*/  LDS R9, [R26+0x804] ;  /* 0x000804001a097984 */ /* 0x000fe80000000800 */
[----:B------:R-:W-:Y:S04]  /*07d0*/  LDS R10, [R26+0x808] ;  /* 0x000808001a0a7984 */ /* 0x000fe80000000800 */
[----:B------:R-:W5:Y:S01]  /*07e0*/  LDS R11, [R26+0x80c] ;  /* 0x00080c001a0b7984 */ /* 0x000f620000000800 */
[----:B------:R-:W-:-:S02]  /*07f0*/  FSETP.GTU.AND P1, PT, R22, RZ, PT ;  /* 0x000000ff1600720b */ /* 0x000fc40003f2c000 */
[----:B------:R-:W-:Y:S02]  /*0800*/  LOP3.LUT R2, R2, 0x1c, R25, 0xf8, !PT ;  /* 0x0000001c02027812 */ /* 0x000fe400078ef819 */
[----:B------:R-:W-:Y:S02]  /*0810*/  LOP3.LUT R19, R20, R19, RZ, 0xfc, !PT ;  /* 0x0000001314137212 */ /* 0x000fe400078efcff */
[----:B------:R-:W-:Y:S02]  /*0820*/  FSETP.GTU.AND P4, PT, R12, RZ, PT ;  /* 0x000000ff0c00720b */ /* 0x000fe40003f8c000 */
[----:B------:R-:W-:Y:S02]  /*0830*/  FSETP.GTU.AND P3, PT, R24, RZ, PT ;  /* 0x000000ff1800720b */ /* 0x000fe40003f6c000 */
[----:B------:R-:W-:Y:S02]  /*0840*/  FSETP.GTU.AND P2, PT, R23, RZ, PT ;  /* 0x000000ff1700720b */ /* 0x000fe40003f4c000 */
[----:B------:R-:W-:Y:S01]  /*0850*/  SEL R25, RZ, 0x1, P1 ;  /* 0x00000001ff197807 */ /* 0x000fe20000800000 */
[----:B------:R-:W-:Y:S01]  /*0860*/  IMAD R21, R19, 0x100, R2 ;  /* 0x0000010013157824 */ /* 0x000fe200078e0202 */
[----:B--2---:R-:W-:-:S02]  /*0870*/  SEL R12, RZ, 0x1, P4 ;  /* 0x00000001ff0c7807 */ /* 0x004fc40002000000 */
[----:B------:R-:W-:Y:S02]  /*0880*/  SEL R23, RZ, 0x1, P3 ;  /* 0x00000001ff177807 */ /* 0x000fe40001800000 */
[----:B------:R-:W-:Y:S02]  /*0890*/  ISETP.GE.AND P1, PT, R2, 0x100, PT ;  /* 0x000001000200780c */ /* 0x000fe40003f26270 */
[----:B------:R-:W-:Y:S02]  /*08a0*/  SEL R18, RZ, 0x1, P2 ;  /* 0x00000001ff127807 */ /* 0x000fe40001000000 */
[----:B------:R-:W-:Y:S01]  /*08b0*/  PRMT R2, R23, 0x3340, R12 ;  /* 0x0000334017027816 */ /* 0x000fe2000000000c */
[----:B------:R-:W-:Y:S01]  /*08c0*/  VIADD R23, R21, 0x1000 ;  /* 0x0000100015177836 */ /* 0x000fe20000000000 */
[----:B------:R-:W-:Y:S02]  /*08d0*/  FSETP.GTU.AND P2, PT, R0, RZ, PT ;  /* 0x000000ff0000720b */ /* 0x000fe40003f4c000 */
[----:B------:R-:W-:-:S02]  /*08e0*/  FSETP.GTU.AND P3, PT, R13, RZ, PT ;  /* 0x000000ff0d00720b */ /* 0x000fc40003f6c000 */
[----:B------:R-:W-:Y:S02]  /*08f0*/  FSETP.GTU.AND P5, PT, R15, RZ, PT ;  /* 0x000000ff0f00720b */ /* 0x000fe40003fac000 */
[----:B------:R-:W-:Y:S01]  /*0900*/  FSETP.GTU.AND P4, PT, R14, RZ, PT ;  /* 0x000000ff0e00720b */ /* 0x000fe20003f8c000 */
[----:B-1----:R-:W-:Y:S01]  /*0910*/  IMAD.WIDE R12, R21, 0x4, R16 ;  /* 0x00000004150c7825 */ /* 0x002fe200078e0210 */
[----:B------:R-:W-:Y:S02]  /*0920*/  PRMT R19, R25, 0x3340, R18 ;  /* 0x0000334019137816 */ /* 0x000fe40000000012 */
[----:B------:R-:W-:Y:S01]  /*0930*/  SEL R0, RZ, 0x1, P5 ;  /* 0x00000001ff007807 */ /* 0x000fe20002800000 */
[----:B------:R-:W-:Y:S01]  /*0940*/  IMAD.WIDE R16, R23, 0x4, R16 ;  /* 0x0000000417107825 */ /* 0x000fe200078e0210 */
[----:B---3--:R-:W-:Y:S02]  /*0950*/  SEL R15, RZ, 0x1, P4 ;  /* 0x00000001ff0f7807 */ /* 0x008fe40002000000 */
[----:B------:R-:W-:-:S02]  /*0960*/  SEL R18, RZ, 0x1, P3 ;  /* 0x00000001ff127807 */ /* 0x000fc40001800000 */
[----:B------:R-:W-:Y:S02]  /*0970*/  SEL R21, RZ, 0x1, P2 ;  /* 0x00000001ff157807 */ /* 0x000fe40001000000 */
[----:B------:R-:W-:Y:S01]  /*0980*/  IADD3 R14, P2, R3, UR4, RZ ;  /* 0x00000004030e7c10 */ /* 0x000fe2000ff5e0ff */
[----:B----4-:R1:W-:Y:S01]  /*0990*/  @!P1 STG.E.128 desc[UR6][R12.64], R4 ;  /* 0x000000040c009986 */ /* 0x0103e2000c101d06 */
[----:B------:R-:W-:Y:S02]  /*09a0*/  PRMT R0, R15, 0x3340, R0 ;  /* 0x000033400f007816 */ /* 0x000fe40000000000 */
[----:B------:R-:W-:Y:S01]  /*09b0*/  PRMT R21, R21, 0x3340, R18 ;  /* 0x0000334015157816 */ /* 0x000fe20000000012 */
[----:B-----5:R1:W-:Y:S01]  /*09c0*/  @!P1 STG.E.128 desc[UR6][R16.64], R8 ;  /* 0x0000000810009986 */ /* 0x0203e2000c101d06 */
[----:B------:R-:W-:Y:S02]  /*09d0*/  LEA.HI.X.SX32 R15, R3, UR5, 0x1, P2 ;  /* 0x00000005030f7c11 */ /* 0x000fe400090f0eff */
[----:B------:R-:W-:-:S02]  /*09e0*/  PRMT R2, R19, 0x5410, R2 ;  /* 0x0000541013027816 */ /* 0x000fc40000000002 */
[----:B------:R-:W-:Y:S01]  /*09f0*/  PRMT R3, R21, 0x5410, R0 ;  /* 0x0000541015037816 */ /* 0x000fe20000000000 */
[----:B------:R-:W-:Y:S06]  /*0a00*/  @P0 EXIT ;  /* 0x000000000000094d */ /* 0x000fec0003800000 */
[----:B------:R-:W-:Y:S01]  /*0a10*/  STG.E.64 desc[UR6][R14.64], R2 ;  /* 0x000000020e007986 */ /* 0x000fe2000c101b06 */
[----:B------:R-:W-:Y:S05]  /*0a20*/  EXIT ;  /* 0x000000000000794d */ /* 0x000fea0003800000 */
.L_x_0:
[----:B------:R-:W-:-:S00]  /*0a30*/  BRA `(.L_x_0) ;  /* 0xfffffffc00fc7947 */ /* 0x000fc0000383ffff */
[----:B------:R-:W-:-:S00]  /*0a40*/  NOP ;  /* 0x0000000000007918 */ /* 0x000fc00000000000 */
        /* <DEDUP_REMOVED lines=11> */
.L_x_1:


//--------------------- .nv.shared.triton_poi_fused_convolution_relu_threshold_backward_12 --------------------------
	.section	.nv.shared.triton_poi_fused_convolution_relu_threshold_backward_12,"aw",@nobits
	.sectionflags	@""
	.align	16
	.zero		1024


//--------------------- .nv.constant0.triton_poi_fused_convolution_relu_threshold_backward_12 --------------------------
	.section	.nv.constant0.triton_poi_fused_convolution_relu_threshold_backward_12,"a",@progbits
	.sectionflags	@""
	.align	4
.nv.constant0.triton_poi_fused_convolution_relu_threshold_backward_12:
	.zero		568
